	.headerflags	@"EF_CUDA_TEXMODE_UNIFIED EF_CUDA_64BIT_ADDRESS EF_CUDA_ACCELERATORS EF_CUDA_SM90 EF_CUDA_VIRTUAL_SM(EF_CUDA_SM90)"
	.elftype	@"ET_EXEC"


//--------------------- .nv.info                  --------------------------
	.section	.nv.info,"",@"SHT_CUDA_INFO"
	.align	4


	//----- nvinfo : EIATTR_REGCOUNT
	.align		4
        /*0000*/ 	.byte	0x04, 0x2f
        /*0002*/ 	.short	(.L_1 - .L_0)
	.align		4
.L_0:
        /*0004*/ 	.word	index@(triton_poi_fused_view_4)
        /*0008*/ 	.word	0x0000000c


	//----- nvinfo : EIATTR_MIN_STACK_SIZE
	.align		4
.L_1:
        /*000c*/ 	.byte	0x04, 0x12
        /*000e*/ 	.short	(.L_3 - .L_2)
	.align		4
.L_2:
        /*0010*/ 	.word	index@(triton_poi_fused_view_4)
        /*0014*/ 	.word	0x00000000


	//----- nvinfo : EIATTR_FRAME_SIZE
	.align		4
.L_3:
        /*0018*/ 	.byte	0x04, 0x11
        /*001a*/ 	.short	(.L_5 - .L_4)
	.align		4
.L_4:
        /*001c*/ 	.word	index@(triton_poi_fused_view_4)
        /*0020*/ 	.word	0x00000000


	//----- nvinfo : EIATTR_MIN_STACK_SIZE
	.align		4
.L_5:
        /*0024*/ 	.byte	0x04, 0x12
        /*0026*/ 	.short	(.L_7 - .L_6)
	.align		4
.L_6:
        /*0028*/ 	.word	index@(triton_poi_fused_view_4)
        /*002c*/ 	.word	0x00000000
.L_7:


//--------------------- .nv.info.triton_poi_fused_view_4 --------------------------
	.section	.nv.info.triton_poi_fused_view_4,"",@"SHT_CUDA_INFO"
	.sectionflags	@""
	.align	4


	//----- nvinfo : EIATTR_CUDA_API_VERSION
	.align		4
        /*0000*/ 	.byte	0x04, 0x37
        /*0002*/ 	.short	(.L_9 - .L_8)
.L_8:
        /*0004*/ 	.word	0x0000007c


	//----- nvinfo : EIATTR_KPARAM_INFO
	.align		4
.L_9:
        /*0008*/ 	.byte	0x04, 0x17
        /*000a*/ 	.short	(.L_11 - .L_10)
.L_10:
        /*000c*/ 	.word	0x00000000
        /*0010*/ 	.short	0x0002
        /*0012*/ 	.short	0x0010
        /*0014*/ 	.byte	0x00, 0xf0, 0x11, 0x00


	//----- nvinfo : EIATTR_KPARAM_INFO
	.align		4
.L_11:
        /*0018*/ 	.byte	0x04, 0x17
        /*001a*/ 	.short	(.L_13 - .L_12)
.L_12:
        /*001c*/ 	.word	0x00000000
        /*0020*/ 	.short	0x0001
        /*0022*/ 	.short	0x0008
        /*0024*/ 	.byte	0x00, 0xf4, 0x21, 0x00


	//----- nvinfo : EIATTR_KPARAM_INFO
	.align		4
.L_13:
        /*0028*/ 	.byte	0x04, 0x17
        /*002a*/ 	.short	(.L_15 - .L_14)
.L_14:
        /*002c*/ 	.word	0x00000000
        /*0030*/ 	.short	0x0000
        /*0032*/ 	.short	0x0000
        /*0034*/ 	.byte	0x00, 0xf4, 0x21, 0x00


	//----- nvinfo : EIATTR_SPARSE_MMA_MASK
	.align		4
.L_15:
        /*0038*/ 	.byte	0x03, 0x50
        /*003a*/ 	.short	0x0000


	//----- nvinfo : EIATTR_MAXREG_COUNT
	.align		4
        /*003c*/ 	.byte	0x03, 0x1b
        /*003e*/ 	.short	0x00ff


	//----- nvinfo : EIATTR_EXIT_INSTR_OFFSETS
	.align		4
        /*0040*/ 	.byte	0x04, 0x1c
        /*0042*/ 	.short	(.L_17 - .L_16)


	//   ....[0]....
.L_16:
        /*0044*/ 	.word	0x00000110


	//   ....[1]....
        /*0048*/ 	.word	0x00000130


	//----- nvinfo : EIATTR_REQNTID
	.align		4
.L_17:
        /*004c*/ 	.byte	0x04, 0x10
        /*004e*/ 	.short	(.L_19 - .L_18)
.L_18:
        /*0050*/ 	.word	0x00000080
        /*0054*/ 	.word	0x00000001
        /*0058*/ 	.word	0x00000001


	//----- nvinfo : EIATTR_CRS_STACK_SIZE
	.align		4
.L_19:
        /*005c*/ 	.byte	0x04, 0x1e
        /*005e*/ 	.short	(.L_21 - .L_20)
.L_20:
        /*0060*/ 	.word	0x00000000


	//----- nvinfo : EIATTR_CBANK_PARAM_SIZE
	.align		4
.L_21:
        /*0064*/ 	.byte	0x03, 0x19
        /*0066*/ 	.short	0x0014


	//----- nvinfo : EIATTR_PARAM_CBANK
	.align		4
        /*0068*/ 	.byte	0x04, 0x0a
        /*006a*/ 	.short	(.L_23 - .L_22)
	.align		4
.L_22:
        /*006c*/ 	.word	index@(.nv.constant0.triton_poi_fused_view_4)
        /*0070*/ 	.short	0x0210
        /*0072*/ 	.short	0x0014


	//----- nvinfo : EIATTR_SW_WAR
	.align		4
.L_23:
        /*0074*/ 	.byte	0x04, 0x36
        /*0076*/ 	.short	(.L_25 - .L_24)
.L_24:
        /*0078*/ 	.word	0x00000008
.L_25:


//--------------------- .nv.callgraph             --------------------------
	.section	.nv.callgraph,"",@"SHT_CUDA_CALLGRAPH"
	.align	4
	.sectionentsize	8
	.align		4
        /*0000*/ 	.word	0x00000000
	.align		4
        /*0004*/ 	.word	0xffffffff
	.align		4
        /*0008*/ 	.word	0x00000000
	.align		4
        /*000c*/ 	.word	0xfffffffe
	.align		4
        /*0010*/ 	.word	0x00000000
	.align		4
        /*0014*/ 	.word	0xfffffffd
	.align		4
        /*0018*/ 	.word	0x00000000
	.align		4
        /*001c*/ 	.word	0xfffffffc


//--------------------- .text.triton_poi_fused_view_4 --------------------------
	.section	.text.triton_poi_fused_view_4,"ax",@progbits
	.align	128
        .global         triton_poi_fused_view_4
        .type           triton_poi_fused_view_4,@function
        .size           triton_poi_fused_view_4,(.L_x_3 - triton_poi_fused_view_4)
        .other          triton_poi_fused_view_4,@"STO_CUDA_ENTRY STV_DEFAULT"
triton_poi_fused_view_4:
.text.triton_poi_fused_view_4:
[----:B------:R-:W0:Y:S02]  /*0000*/  LDC R1, c[0x0][0x28] ;  /* 0x00000a00ff017b82 */ /* 0x000e240000000800 */
[----:B------:R-:W1:Y:S01]  /*0010*/  S2R R0, SR_TID.X ;  /* 0x0000000000007919 */ /* 0x000e620000002100 */
[----:B------:R-:W2:Y:S01]  /*0020*/  LDC.64 R4, c[0x0][0x218] ;  /* 0x00008600ff047b82 */ /* 0x000ea20000000a00 */
[----:B------:R-:W-:Y:S01]  /*0030*/  ULDC.64 UR4, c[0x0][0x208] ;  /* 0x0000820000047ab9 */ /* 0x000fe20000000a00 */
[----:B------:R-:W-:Y:S01]  /*0040*/  BSSY B0, `(.L_x_0) ;  /* 0x000000c000007945 */ /* 0x000fe20003800000 */
[----:B------:R-:W3:Y:S05]  /*0050*/  S2R R7, SR_CTAID.X ;  /* 0x0000000000077919 */ /* 0x000eea0000002500 */
[----:B------:R-:W4:Y:S01]  /*0060*/  LDC.64 R2, c[0x0][0x210] ;  /* 0x00008400ff027b82 */ /* 0x000f220000000a00 */
[----:B-1----:R-:W-:-:S04]  /*0070*/  LOP3.LUT R0, R0, 0x7f, RZ, 0xc0, !PT ;  /* 0x0000007f00007812 */ /* 0x002fc800078ec0ff */
[----:B---3--:R-:W-:-:S04]  /*0080*/  LEA R7, R7, R0, 0x7 ;  /* 0x0000000007077211 */ /* 0x008fc800078e38ff */
[C---:B------:R-:W-:Y:S01]  /*0090*/  ISETP.GE.AND P0, PT, R7.reuse, 0x4800, PT ;  /* 0x000048000700780c */ /* 0x040fe20003f06270 */
[----:B--2---:R-:W-:Y:S01]  /*00a0*/  IMAD.WIDE R4, R7, 0x4, R4 ;  /* 0x0000000407047825 */ /* 0x004fe200078e0204 */
[----:B------:R-:W-:Y:S01]  /*00b0*/  IADD3 R9, R7, 0x4800, RZ ;  /* 0x0000480007097810 */ /* 0x000fe20007ffe0ff */
[----:B------:R-:W-:-:S04]  /*00c0*/  HFMA2.MMA R7, -RZ, RZ, 0, 0 ;  /* 0x00000000ff077435 */ /* 0x000fc800000001ff */
[----:B----4-:R-:W-:-:S06]  /*00d0*/  IMAD.WIDE R2, R9, 0x4, R2 ;  /* 0x0000000409027825 */ /* 0x010fcc00078e0202 */
[----:B------:R-:W-:Y:S05]  /*00e0*/  @P0 BRA `(.L_x_1) ;  /* 0x0000000000040947 */ /* 0x000fea0003800000 */
[----:B------:R1:W5:Y:S02]  /*00f0*/  LDG.E R7, desc[UR4][R2.64] ;  /* 0x0000000402077981 */ /* 0x000364000c1e1900 */
.L_x_1:
[----:B------:R-:W-:Y:S05]  /*0100*/  BSYNC B0 ;  /* 0x0000000000007941 */ /* 0x000fea0003800000 */
.L_x_0:
[----:B------:R-:W-:Y:S05]  /*0110*/  @P0 EXIT ;  /* 0x000000000000094d */ /* 0x000fea0003800000 */
[----:B-----5:R-:W-:Y:S01]  /*0120*/  STG.E desc[UR4][R4.64], R7 ;  /* 0x0000000704007986 */ /* 0x020fe2000c101904 */
[----:B------:R-:W-:Y:S05]  /*0130*/  EXIT ;  /* 0x000000000000794d */ /* 0x000fea0003800000 */
.L_x_2:
[----:B------:R-:W-:-:S00]  /*0140*/  BRA `(.L_x_2) ;  /* 0xfffffffc00fc7947 */ /* 0x000fc0000383ffff */
[----:B------:R-:W-:-:S00]  /*0150*/  NOP ;  /* 0x0000000000007918 */ /* 0x000fc00000000000 */
        /* <DEDUP_REMOVED lines=10> */
.L_x_3:


//--------------------- .nv.constant0.triton_poi_fused_view_4 --------------------------
	.section	.nv.constant0.triton_poi_fused_view_4,"a",@progbits
	.sectionflags	@""
	.align	4
.nv.constant0.triton_poi_fused_view_4:
	.zero		548
